	.headerflags	@"EF_CUDA_TEXMODE_UNIFIED EF_CUDA_64BIT_ADDRESS EF_CUDA_SM86 EF_CUDA_VIRTUAL_SM(EF_CUDA_SM86)"
	.elftype	@"ET_EXEC"


//--------------------- .nv.info                  --------------------------
	.section	.nv.info,"",@"SHT_CUDA_INFO"
	.align	4


	//----- nvinfo : EIATTR_REGCOUNT
	.align		4
        /*0000*/ 	.byte	0x04, 0x2f
        /*0002*/ 	.short	(.L_1 - .L_0)
	.align		4
.L_0:
        /*0004*/ 	.word	index@(triton_)
        /*0008*/ 	.word	0x0000002e


	//----- nvinfo : EIATTR_MIN_STACK_SIZE
	.align		4
.L_1:
        /*000c*/ 	.byte	0x04, 0x12
        /*000e*/ 	.short	(.L_3 - .L_2)
	.align		4
.L_2:
        /*0010*/ 	.word	index@(triton_)
        /*0014*/ 	.word	0x00000000


	//----- nvinfo : EIATTR_FRAME_SIZE
	.align		4
.L_3:
        /*0018*/ 	.byte	0x04, 0x11
        /*001a*/ 	.short	(.L_5 - .L_4)
	.align		4
.L_4:
        /*001c*/ 	.word	index@(triton_)
        /*0020*/ 	.word	0x00000000


	//----- nvinfo : EIATTR_MIN_STACK_SIZE
	.align		4
.L_5:
        /*0024*/ 	.byte	0x04, 0x12
        /*0026*/ 	.short	(.L_7 - .L_6)
	.align		4
.L_6:
        /*0028*/ 	.word	index@(triton_)
        /*002c*/ 	.word	0x00000000
.L_7:


//--------------------- .nv.info.triton_          --------------------------
	.section	.nv.info.triton_,"",@"SHT_CUDA_INFO"
	.sectionflags	@""
	.align	4


	//----- nvinfo : EIATTR_CUDA_API_VERSION
	.align		4
        /*0000*/ 	.byte	0x04, 0x37
        /*0002*/ 	.short	(.L_9 - .L_8)
.L_8:
        /*0004*/ 	.word	0x0000007c


	//----- nvinfo : EIATTR_SW2861232_WAR
	.align		4
.L_9:
        /*0008*/ 	.byte	0x01, 0x35
	.zero		2


	//----- nvinfo : EIATTR_PARAM_CBANK
	.align		4
        /*000c*/ 	.byte	0x04, 0x0a
        /*000e*/ 	.short	(.L_11 - .L_10)
	.align		4
.L_10:
        /*0010*/ 	.word	index@(.nv.constant0.triton_)
        /*0014*/ 	.short	0x0160
        /*0016*/ 	.short	0x0020


	//----- nvinfo : EIATTR_CBANK_PARAM_SIZE
	.align		4
.L_11:
        /*0018*/ 	.byte	0x03, 0x19
        /*001a*/ 	.short	0x0020


	//----- nvinfo : EIATTR_KPARAM_INFO
	.align		4
        /*001c*/ 	.byte	0x04, 0x17
        /*001e*/ 	.short	(.L_13 - .L_12)
.L_12:
        /*0020*/ 	.word	0x00000000
        /*0024*/ 	.short	0x0003
        /*0026*/ 	.short	0x0018
        /*0028*/ 	.byte	0x00, 0xf4, 0x21, 0x00


	//----- nvinfo : EIATTR_KPARAM_INFO
	.align		4
.L_13:
        /*002c*/ 	.byte	0x04, 0x17
        /*002e*/ 	.short	(.L_15 - .L_14)
.L_14:
        /*0030*/ 	.word	0x00000000
        /*0034*/ 	.short	0x0002
        /*0036*/ 	.short	0x0010
        /*0038*/ 	.byte	0x00, 0xf0, 0x11, 0x00


	//----- nvinfo : EIATTR_KPARAM_INFO
	.align		4
.L_15:
        /*003c*/ 	.byte	0x04, 0x17
        /*003e*/ 	.short	(.L_17 - .L_16)
.L_16:
        /*0040*/ 	.word	0x00000000
        /*0044*/ 	.short	0x0001
        /*0046*/ 	.short	0x0008
        /*0048*/ 	.byte	0x00, 0xf4, 0x21, 0x00


	//----- nvinfo : EIATTR_KPARAM_INFO
	.align		4
.L_17:
        /*004c*/ 	.byte	0x04, 0x17
        /*004e*/ 	.short	(.L_19 - .L_18)
.L_18:
        /*0050*/ 	.word	0x00000000
        /*0054*/ 	.short	0x0000
        /*0056*/ 	.short	0x0000
        /*0058*/ 	.byte	0x00, 0xf4, 0x21, 0x00


	//----- nvinfo : EIATTR_MAXREG_COUNT
	.align		4
.L_19:
        /*005c*/ 	.byte	0x03, 0x1b
        /*005e*/ 	.short	0x00ff


	//----- nvinfo : EIATTR_EXIT_INSTR_OFFSETS
	.align		4
        /*0060*/ 	.byte	0x04, 0x1c
        /*0062*/ 	.short	(.L_21 - .L_20)


	//   ....[0]....
.L_20:
        /*0064*/ 	.word	0x00000740


	//----- nvinfo : EIATTR_REQNTID
	.align		4
.L_21:
        /*0068*/ 	.byte	0x04, 0x10
        /*006a*/ 	.short	(.L_23 - .L_22)
.L_22:
        /*006c*/ 	.word	0x00000040
        /*0070*/ 	.word	0x00000001
        /*0074*/ 	.word	0x00000001
.L_23:


//--------------------- .nv.callgraph             --------------------------
	.section	.nv.callgraph,"",@"SHT_CUDA_CALLGRAPH"
	.align	4
	.sectionentsize	8
	.align		4
        /*0000*/ 	.word	0x00000000
	.align		4
        /*0004*/ 	.word	0xffffffff
	.align		4
        /*0008*/ 	.word	0x00000000
	.align		4
        /*000c*/ 	.word	0xfffffffe
	.align		4
        /*0010*/ 	.word	0x00000000
	.align		4
        /*0014*/ 	.word	0xfffffffd
	.align		4
        /*0018*/ 	.word	0x00000000
	.align		4
        /*001c*/ 	.word	0xfffffffc


//--------------------- .nv.rel.action            --------------------------
	.section	.nv.rel.action,"",@"SHT_CUDA_RELOCINFO"
	.align	8
	.sectionentsize	8
        /*0000*/ 	.byte	0x73, 0x00, 0x00, 0x00, 0x00, 0x00, 0x00, 0x00, 0x00, 0x00, 0x00, 0x11, 0x25, 0x00, 0x05, 0x36


//--------------------- .nv.constant0.triton_     --------------------------
	.section	.nv.constant0.triton_,"a",@progbits
	.sectionflags	@""
	.align	4
.nv.constant0.triton_:
	.zero		384


//--------------------- .text.triton_             --------------------------
	.section	.text.triton_,"ax",@progbits
	.sectioninfo	@"SHI_REGISTERS=46"
	.align	128
        .global         triton_
        .type           triton_,@function
        .size           triton_,(.L_x_1 - triton_)
        .other          triton_,@"STO_CUDA_ENTRY STV_DEFAULT"
triton_:
.text.triton_:
[----:B------:R-:W-:Y:S02]  /*0000*/  IMAD.MOV.U32 R1, RZ, RZ, c[0x0][0x28] ;  /* 0x00000a00ff017624 */ /* 0x000fe400078e00ff */
[----:B------:R-:W0:Y:S01]  /*0010*/  S2R R0, SR_TID.X ;  /* 0x0000000000007919 */ /* 0x000e220000002100 */
[----:B------:R-:W-:-:S03]  /*0020*/  ULDC.64 UR4, c[0x0][0x118] ;  /* 0x0000460000047ab9 */ /* 0x000fc60000000a00 */
[----:B------:R-:W1:Y:S01]  /*0030*/  S2R R3, SR_CTAID.X ;  /* 0x0000000000037919 */ /* 0x000e620000002500 */
[----:B0-----:R-:W-:Y:S01]  /*0040*/  IMAD.SHL.U32 R0, R0, 0x8, RZ ;  /* 0x0000000800007824 */ /* 0x001fe200078e00ff */
[----:B-1----:R-:W-:-:S04]  /*0050*/  SHF.R.S32.HI R9, RZ, 0x13, R3 ;  /* 0x00000013ff097819 */ /* 0x002fc80000011403 */
[----:B------:R-:W-:Y:S02]  /*0060*/  LOP3.LUT R0, R0, 0x1f8, RZ, 0xc0, !PT ;  /* 0x000001f800007812 */ /* 0x000fe400078ec0ff */
[----:B------:R-:W-:-:S03]  /*0070*/  SGXT R9, R9, 0x1 ;  /* 0x000000010909781a */ /* 0x000fc60000000200 */
[----:B------:R-:W-:-:S05]  /*0080*/  IMAD R0, R3, 0x1000, R0 ;  /* 0x0000100003007824 */ /* 0x000fca00078e0200 */
[C---:B------:R-:W-:Y:S02]  /*0090*/  IADD3 R4, R0.reuse, 0x600, RZ ;  /* 0x0000060000047810 */ /* 0x040fe40007ffe0ff */
[C---:B------:R-:W-:Y:S02]  /*00a0*/  IADD3 R2, R0.reuse, 0x200, RZ ;  /* 0x0000020000027810 */ /* 0x040fe40007ffe0ff */
[C---:B------:R-:W-:Y:S02]  /*00b0*/  IADD3 R5, R0.reuse, 0x800, RZ ;  /* 0x0000080000057810 */ /* 0x040fe40007ffe0ff */
[C---:B------:R-:W-:Y:S02]  /*00c0*/  IADD3 R3, R0.reuse, 0x400, RZ ;  /* 0x0000040000037810 */ /* 0x040fe40007ffe0ff */
[----:B------:R-:W-:Y:S02]  /*00d0*/  IADD3 R6, R0, 0xa00, RZ ;  /* 0x00000a0000067810 */ /* 0x000fe40007ffe0ff */
[----:B------:R-:W-:-:S02]  /*00e0*/  LEA.HI R10, R9, R0, RZ, 0x6 ;  /* 0x00000000090a7211 */ /* 0x000fc400078f30ff */
[C---:B------:R-:W-:Y:S02]  /*00f0*/  IADD3 R7, R0.reuse, 0xc00, RZ ;  /* 0x00000c0000077810 */ /* 0x040fe40007ffe0ff */
[----:B------:R-:W-:Y:S02]  /*0100*/  IADD3 R8, R0, 0xe00, RZ ;  /* 0x00000e0000087810 */ /* 0x000fe40007ffe0ff */
[CC--:B------:R-:W-:Y:S02]  /*0110*/  LEA.HI R12, R9.reuse, R4.reuse, RZ, 0x6 ;  /* 0x00000004090c7211 */ /* 0x0c0fe400078f30ff */
[C---:B------:R-:W-:Y:S02]  /*0120*/  LEA.HI R17, R9.reuse, R4, RZ, 0xc ;  /* 0x0000000409117211 */ /* 0x040fe400078f60ff */
[CC--:B------:R-:W-:Y:S02]  /*0130*/  LEA.HI R11, R9.reuse, R2.reuse, RZ, 0x6 ;  /* 0x00000002090b7211 */ /* 0x0c0fe400078f30ff */
[----:B------:R-:W-:-:S02]  /*0140*/  LEA.HI R14, R9, R2, RZ, 0xc ;  /* 0x00000002090e7211 */ /* 0x000fc400078f60ff */
[CC--:B------:R-:W-:Y:S02]  /*0150*/  LEA.HI R4, R9.reuse, R5.reuse, RZ, 0x6 ;  /* 0x0000000509047211 */ /* 0x0c0fe400078f30ff */
[C---:B------:R-:W-:Y:S02]  /*0160*/  LEA.HI R19, R9.reuse, R5, RZ, 0xc ;  /* 0x0000000509137211 */ /* 0x040fe400078f60ff */
[CC--:B------:R-:W-:Y:S02]  /*0170*/  LEA.HI R2, R9.reuse, R3.reuse, RZ, 0x6 ;  /* 0x0000000309027211 */ /* 0x0c0fe400078f30ff */
[C---:B------:R-:W-:Y:S02]  /*0180*/  LEA.HI R15, R9.reuse, R3, RZ, 0xc ;  /* 0x00000003090f7211 */ /* 0x040fe400078f60ff */
[CC--:B------:R-:W-:Y:S02]  /*0190*/  LEA.HI R5, R9.reuse, R6.reuse, RZ, 0x6 ;  /* 0x0000000609057211 */ /* 0x0c0fe400078f30ff */
[----:B------:R-:W-:-:S02]  /*01a0*/  LEA.HI R21, R9, R6, RZ, 0xc ;  /* 0x0000000609157211 */ /* 0x000fc400078f60ff */
[CC--:B------:R-:W-:Y:S02]  /*01b0*/  LEA.HI R6, R9.reuse, R7.reuse, RZ, 0x6 ;  /* 0x0000000709067211 */ /* 0x0c0fe400078f30ff */
[C---:B------:R-:W-:Y:S02]  /*01c0*/  LEA.HI R23, R9.reuse, R7, RZ, 0xc ;  /* 0x0000000709177211 */ /* 0x040fe400078f60ff */
[----:B------:R-:W-:Y:S02]  /*01d0*/  LOP3.LUT R3, R10, 0xfffff3c0, RZ, 0xc0, !PT ;  /* 0xfffff3c00a037812 */ /* 0x000fe400078ec0ff */
[C---:B------:R-:W-:Y:S02]  /*01e0*/  LEA.HI R13, R9.reuse, R0, RZ, 0xc ;  /* 0x00000000090d7211 */ /* 0x040fe400078f60ff */
[CC--:B------:R-:W-:Y:S01]  /*01f0*/  LEA.HI R7, R9.reuse, R8.reuse, RZ, 0x6 ;  /* 0x0000000809077211 */ /* 0x0c0fe200078f30ff */
[----:B------:R-:W-:Y:S01]  /*0200*/  IMAD.IADD R3, R0, 0x1, -R3 ;  /* 0x0000000100037824 */ /* 0x000fe200078e0a03 */
[----:B------:R-:W-:-:S02]  /*0210*/  LEA.HI R9, R9, R8, RZ, 0xc ;  /* 0x0000000809097211 */ /* 0x000fc400078f60ff */
[----:B------:R-:W-:Y:S02]  /*0220*/  SHF.R.S32.HI R2, RZ, 0x6, R2 ;  /* 0x00000006ff027819 */ /* 0x000fe40000011402 */
[----:B------:R-:W-:Y:S02]  /*0230*/  SHF.R.S32.HI R14, RZ, 0xc, R14 ;  /* 0x0000000cff0e7819 */ /* 0x000fe4000001140e */
[----:B------:R-:W-:Y:S02]  /*0240*/  SHF.R.S32.HI R8, RZ, 0xc, R13 ;  /* 0x0000000cff087819 */ /* 0x000fe4000001140d */
[----:B------:R-:W-:Y:S02]  /*0250*/  SHF.R.S32.HI R16, RZ, 0xc, R15 ;  /* 0x0000000cff107819 */ /* 0x000fe4000001140f */
[----:B------:R-:W-:Y:S01]  /*0260*/  SHF.R.S32.HI R18, RZ, 0xc, R17 ;  /* 0x0000000cff127819 */ /* 0x000fe20000011411 */
[----:B------:R-:W-:Y:S01]  /*0270*/  IMAD R17, R14, 0x40, R3 ;  /* 0x000000400e117824 */ /* 0x000fe200078e0203 */
        /* <DEDUP_REMOVED lines=9> */
[--C-:B------:R-:W-:Y:S01]  /*0310*/  IMAD R19, R22, 0x40, R3.reuse ;  /* 0x0000004016137824 */ /* 0x100fe200078e0203 */
[----:B------:R-:W-:Y:S01]  /*0320*/  LEA.HI R9, R2, R2, RZ, 0x6 ;  /* 0x0000000202097211 */ /* 0x000fe200078f30ff */
[--C-:B------:R-:W-:Y:S01]  /*0330*/  IMAD R24, R24, 0x40, R3.reuse ;  /* 0x0000004018187824 */ /* 0x100fe200078e0203 */
[----:B------:R-:W-:Y:S01]  /*0340*/  SHF.R.S32.HI R10, RZ, 0x6, R10 ;  /* 0x00000006ff0a7819 */ /* 0x000fe2000001140a */
[----:B------:R-:W-:Y:S01]  /*0350*/  IMAD R21, R26, 0x40, R3 ;  /* 0x000000401a157824 */ /* 0x000fe200078e0203 */
[----:B------:R-:W-:-:S02]  /*0360*/  SHF.R.S32.HI R12, RZ, 0x6, R12 ;  /* 0x00000006ff0c7819 */ /* 0x000fc4000001140c */
[----:B------:R-:W-:Y:S02]  /*0370*/  LEA.HI R8, R11, R11, RZ, 0x6 ;  /* 0x0000000b0b087211 */ /* 0x000fe400078f30ff */
[----:B------:R-:W-:Y:S02]  /*0380*/  LOP3.LUT R9, R9, 0x1ffc0, RZ, 0xc0, !PT ;  /* 0x0001ffc009097812 */ /* 0x000fe400078ec0ff */
[----:B------:R-:W-:Y:S02]  /*0390*/  LEA.HI R3, R10, R10, RZ, 0x6 ;  /* 0x0000000a0a037211 */ /* 0x000fe400078f30ff */
[----:B------:R-:W-:Y:S01]  /*03a0*/  LEA.HI R13, R12, R12, RZ, 0x6 ;  /* 0x0000000c0c0d7211 */ /* 0x000fe200078f30ff */
[----:B------:R-:W-:Y:S01]  /*03b0*/  IMAD.IADD R9, R2, 0x1, -R9 ;  /* 0x0000000102097824 */ /* 0x000fe200078e0a09 */
[----:B------:R-:W-:Y:S02]  /*03c0*/  SHF.R.S32.HI R4, RZ, 0x6, R4 ;  /* 0x00000006ff047819 */ /* 0x000fe40000011404 */
[----:B------:R-:W-:-:S02]  /*03d0*/  LOP3.LUT R8, R8, 0x1ffc0, RZ, 0xc0, !PT ;  /* 0x0001ffc008087812 */ /* 0x000fc400078ec0ff */
[----:B------:R-:W-:Y:S02]  /*03e0*/  LOP3.LUT R3, R3, 0x1ffc0, RZ, 0xc0, !PT ;  /* 0x0001ffc003037812 */ /* 0x000fe400078ec0ff */
[----:B------:R-:W-:Y:S01]  /*03f0*/  LOP3.LUT R13, R13, 0x1ffc0, RZ, 0xc0, !PT ;  /* 0x0001ffc00d0d7812 */ /* 0x000fe200078ec0ff */
[----:B------:R-:W-:Y:S01]  /*0400*/  IMAD.IADD R8, R11, 0x1, -R8 ;  /* 0x000000010b087824 */ /* 0x000fe200078e0a08 */
[----:B------:R-:W-:Y:S01]  /*0410*/  LEA.HI R2, R4, R4, RZ, 0x6 ;  /* 0x0000000404027211 */ /* 0x000fe200078f30ff */
[----:B------:R-:W-:Y:S01]  /*0420*/  IMAD.IADD R3, R10, 0x1, -R3 ;  /* 0x000000010a037824 */ /* 0x000fe200078e0a03 */
[----:B------:R-:W-:Y:S01]  /*0430*/  SHF.R.S32.HI R5, RZ, 0x6, R5 ;  /* 0x00000006ff057819 */ /* 0x000fe20000011405 */
[----:B------:R-:W-:Y:S01]  /*0440*/  IMAD.IADD R13, R12, 0x1, -R13 ;  /* 0x000000010c0d7824 */ /* 0x000fe200078e0a0d */
[----:B------:R-:W-:Y:S01]  /*0450*/  SHF.R.S32.HI R6, RZ, 0x6, R6 ;  /* 0x00000006ff067819 */ /* 0x000fe20000011406 */
[----:B------:R-:W-:Y:S01]  /*0460*/  IMAD R8, R8, 0x8000, R17 ;  /* 0x0000800008087824 */ /* 0x000fe200078e0211 */
[----:B------:R-:W-:-:S02]  /*0470*/  SHF.R.S32.HI R7, RZ, 0x6, R7 ;  /* 0x00000006ff077819 */ /* 0x000fc40000011407 */
[----:B------:R-:W-:Y:S02]  /*0480*/  LOP3.LUT R11, R2, 0x1ffc0, RZ, 0xc0, !PT ;  /* 0x0001ffc0020b7812 */ /* 0x000fe400078ec0ff */
[----:B------:R-:W-:Y:S02]  /*0490*/  LEA.HI R10, R5, R5, RZ, 0x6 ;  /* 0x00000005050a7211 */ /* 0x000fe400078f30ff */
[----:B------:R-:W-:Y:S01]  /*04a0*/  LEA.HI R12, R6, R6, RZ, 0x6 ;  /* 0x00000006060c7211 */ /* 0x000fe200078f30ff */
[----:B------:R-:W-:Y:S01]  /*04b0*/  IMAD.IADD R11, R4, 0x1, -R11 ;  /* 0x00000001040b7824 */ /* 0x000fe200078e0a0b */
[----:B------:R-:W-:Y:S01]  /*04c0*/  LEA.HI R2, R7, R7, RZ, 0x6 ;  /* 0x0000000707027211 */ /* 0x000fe200078f30ff */
[----:B------:R-:W-:Y:S01]  /*04d0*/  IMAD R4, R3, 0x8000, R14 ;  /* 0x0000800003047824 */ /* 0x000fe200078e020e */
[----:B------:R-:W-:Y:S01]  /*04e0*/  LOP3.LUT R10, R10, 0x1ffc0, RZ, 0xc0, !PT ;  /* 0x0001ffc00a0a7812 */ /* 0x000fe200078ec0ff */
[----:B------:R-:W-:Y:S01]  /*04f0*/  IMAD.MOV.U32 R3, RZ, RZ, 0x2 ;  /* 0x00000002ff037424 */ /* 0x000fe200078e00ff */
[----:B------:R-:W-:Y:S01]  /*0500*/  LOP3.LUT R15, R12, 0x1ffc0, RZ, 0xc0, !PT ;  /* 0x0001ffc00c0f7812 */ /* 0x000fe200078ec0ff */
[----:B------:R-:W-:Y:S01]  /*0510*/  IMAD R12, R9, 0x8000, R16 ;  /* 0x00008000090c7824 */ /* 0x000fe200078e0210 */
[----:B------:R-:W-:Y:S01]  /*0520*/  LOP3.LUT R2, R2, 0x1ffc0, RZ, 0xc0, !PT ;  /* 0x0001ffc002027812 */ /* 0x000fe200078ec0ff */
[----:B------:R-:W-:-:S02]  /*0530*/  IMAD.IADD R10, R5, 0x1, -R10 ;  /* 0x00000001050a7824 */ /* 0x000fc400078e0a0a */
[----:B------:R-:W-:Y:S02]  /*0540*/  IMAD.IADD R15, R6, 0x1, -R15 ;  /* 0x00000001060f7824 */ /* 0x000fe400078e0a0f */
[----:B------:R-:W-:Y:S02]  /*0550*/  IMAD.IADD R2, R7, 0x1, -R2 ;  /* 0x0000000107027824 */ /* 0x000fe400078e0a02 */
[----:B------:R-:W-:Y:S02]  /*0560*/  IMAD R16, R13, 0x8000, R18 ;  /* 0x000080000d107824 */ /* 0x000fe400078e0212 */
[----:B------:R-:W-:Y:S02]  /*0570*/  IMAD R20, R11, 0x8000, R20 ;  /* 0x000080000b147824 */ /* 0x000fe400078e0214 */
[----:B------:R-:W-:Y:S02]  /*0580*/  IMAD R10, R10, 0x8000, R19 ;  /* 0x000080000a0a7824 */ /* 0x000fe400078e0213 */
[----:B------:R-:W-:-:S02]  /*0590*/  IMAD R24, R15, 0x8000, R24 ;  /* 0x000080000f187824 */ /* 0x000fc400078e0218 */
[----:B------:R-:W-:Y:S02]  /*05a0*/  IMAD R2, R2, 0x8000, R21 ;  /* 0x0000800002027824 */ /* 0x000fe400078e0215 */
[----:B------:R-:W-:-:S04]  /*05b0*/  IMAD.WIDE R4, R4, R3, c[0x0][0x160] ;  /* 0x0000580004047625 */ /* 0x000fc800078e0203 */
[-C--:B------:R-:W-:Y:S02]  /*05c0*/  IMAD.WIDE R8, R8, R3.reuse, c[0x0][0x160] ;  /* 0x0000580008087625 */ /* 0x080fe400078e0203 */
[----:B------:R-:W2:Y:S02]  /*05d0*/  LDG.E.128 R4, [R4.64] ;  /* 0x0000000404047981 */ /* 0x000ea4000c1e1d00 */
[----:B------:R-:W-:-:S04]  /*05e0*/  IMAD.WIDE R12, R12, R3, c[0x0][0x160] ;  /* 0x000058000c0c7625 */ /* 0x000fc800078e0203 */
[-C--:B------:R-:W-:Y:S02]  /*05f0*/  IMAD.WIDE R16, R16, R3.reuse, c[0x0][0x160] ;  /* 0x0000580010107625 */ /* 0x080fe400078e0203 */
[----:B------:R-:W3:Y:S02]  /*0600*/  LDG.E.128 R12, [R12.64] ;  /* 0x000000040c0c7981 */ /* 0x000ee4000c1e1d00 */
[-C--:B------:R-:W-:Y:S02]  /*0610*/  IMAD.WIDE R20, R20, R3.reuse, c[0x0][0x160] ;  /* 0x0000580014147625 */ /* 0x080fe400078e0203 */
[----:B------:R-:W4:Y:S02]  /*0620*/  LDG.E.128 R16, [R16.64] ;  /* 0x0000000410107981 */ /* 0x000f24000c1e1d00 */
[-C--:B------:R-:W-:Y:S02]  /*0630*/  IMAD.WIDE R22, R10, R3.reuse, c[0x0][0x160] ;  /* 0x000058000a167625 */ /* 0x080fe400078e0203 */
[----:B------:R-:W5:Y:S02]  /*0640*/  LDG.E.128 R8, [R8.64] ;  /* 0x0000000408087981 */ /* 0x000f64000c1e1d00 */
[----:B------:R-:W-:-:S02]  /*0650*/  IMAD.WIDE R24, R24, R3, c[0x0][0x160] ;  /* 0x0000580018187625 */ /* 0x000fc400078e0203 */
[----:B------:R-:W5:Y:S02]  /*0660*/  LDG.E.128 R28, [R20.64] ;  /* 0x00000004141c7981 */ /* 0x000f64000c1e1d00 */
[-C--:B------:R-:W-:Y:S02]  /*0670*/  IMAD.WIDE R26, R2, R3.reuse, c[0x0][0x160] ;  /* 0x00005800021a7625 */ /* 0x080fe400078e0203 */
[----:B------:R-:W5:Y:S04]  /*0680*/  LDG.E.128 R32, [R22.64] ;  /* 0x0000000416207981 */ /* 0x000f68000c1e1d00 */
[----:B------:R-:W5:Y:S04]  /*0690*/  LDG.E.128 R36, [R24.64] ;  /* 0x0000000418247981 */ /* 0x000f68000c1e1d00 */
[----:B------:R-:W5:Y:S01]  /*06a0*/  LDG.E.128 R40, [R26.64] ;  /* 0x000000041a287981 */ /* 0x000f62000c1e1d00 */
[----:B------:R-:W-:-:S05]  /*06b0*/  IMAD.WIDE R2, R0, R3, c[0x0][0x168] ;  /* 0x00005a0000027625 */ /* 0x000fca00078e0203 */
[----:B--2---:R-:W-:Y:S04]  /*06c0*/  STG.E.128 [R2.64], R4 ;  /* 0x0000000402007986 */ /* 0x004fe8000c101d04 */
[----:B---3--:R-:W-:Y:S04]  /*06d0*/  STG.E.128 [R2.64+0x800], R12 ;  /* 0x0008000c02007986 */ /* 0x008fe8000c101d04 */
[----:B----4-:R-:W-:Y:S04]  /*06e0*/  STG.E.128 [R2.64+0xc00], R16 ;  /* 0x000c001002007986 */ /* 0x010fe8000c101d04 */
[----:B-----5:R-:W-:Y:S04]  /*06f0*/  STG.E.128 [R2.64+0x400], R8 ;  /* 0x0004000802007986 */ /* 0x020fe8000c101d04 */
[----:B------:R-:W-:Y:S04]  /*0700*/  STG.E.128 [R2.64+0x1000], R28 ;  /* 0x0010001c02007986 */ /* 0x000fe8000c101d04 */
[----:B------:R-:W-:Y:S04]  /*0710*/  STG.E.128 [R2.64+0x1400], R32 ;  /* 0x0014002002007986 */ /* 0x000fe8000c101d04 */
[----:B------:R-:W-:Y:S04]  /*0720*/  STG.E.128 [R2.64+0x1800], R36 ;  /* 0x0018002402007986 */ /* 0x000fe8000c101d04 */
[----:B------:R-:W-:Y:S01]  /*0730*/  STG.E.128 [R2.64+0x1c00], R40 ;  /* 0x001c002802007986 */ /* 0x000fe2000c101d04 */
[----:B------:R-:W-:Y:S05]  /*0740*/  EXIT ;  /* 0x000000000000794d */ /* 0x000fea0003800000 */
.L_x_0:
[----:B------:R-:W-:-:S00]  /*0750*/  BRA `(.L_x_0) ;  /* 0xfffffff000007947 */ /* 0x000fc0000383ffff */
[----:B------:R-:W-:-:S00]  /*0760*/  NOP ;  /* 0x0000000000007918 */ /* 0x000fc00000000000 */
        /* <DEDUP_REMOVED lines=9> */
.L_x_1:
